	.headerflags	@"EF_CUDA_TEXMODE_UNIFIED EF_CUDA_64BIT_ADDRESS EF_CUDA_ACCELERATORS EF_CUDA_SM90 EF_CUDA_VIRTUAL_SM(EF_CUDA_SM90)"
	.elftype	@"ET_EXEC"


//--------------------- .nv.info                  --------------------------
	.section	.nv.info,"",@"SHT_CUDA_INFO"
	.align	4


	//----- nvinfo : EIATTR_REGCOUNT
	.align		4
        /*0000*/ 	.byte	0x04, 0x2f
        /*0002*/ 	.short	(.L_3 - .L_2)
	.align		4
.L_2:
        /*0004*/ 	.word	index@(triton_poi_fused__native_batch_norm_legit_no_training_relu_threshold_backward_6)
        /*0008*/ 	.word	0x00000016


	//----- nvinfo : EIATTR_MIN_STACK_SIZE
	.align		4
.L_3:
        /*000c*/ 	.byte	0x04, 0x12
        /*000e*/ 	.short	(.L_5 - .L_4)
	.align		4
.L_4:
        /*0010*/ 	.word	index@(triton_poi_fused__native_batch_norm_legit_no_training_relu_threshold_backward_6)
        /*0014*/ 	.word	0x00000000


	//----- nvinfo : EIATTR_FRAME_SIZE
	.align		4
.L_5:
        /*0018*/ 	.byte	0x04, 0x11
        /*001a*/ 	.short	(.L_7 - .L_6)
	.align		4
.L_6:
        /*001c*/ 	.word	index@(triton_poi_fused__native_batch_norm_legit_no_training_relu_threshold_backward_6)
        /*0020*/ 	.word	0x00000000


	//----- nvinfo : EIATTR_MIN_STACK_SIZE
	.align		4
.L_7:
        /*0024*/ 	.byte	0x04, 0x12
        /*0026*/ 	.short	(.L_9 - .L_8)
	.align		4
.L_8:
        /*0028*/ 	.word	index@(triton_poi_fused__native_batch_norm_legit_no_training_relu_threshold_backward_6)
        /*002c*/ 	.word	0x00000000
.L_9:


//--------------------- .nv.info.triton_poi_fused__native_batch_norm_legit_no_training_relu_threshold_backward_6 --------------------------
	.section	.nv.info.triton_poi_fused__native_batch_norm_legit_no_training_relu_threshold_backward_6,"",@"SHT_CUDA_INFO"
	.sectionflags	@""
	.align	4


	//----- nvinfo : EIATTR_CUDA_API_VERSION
	.align		4
        /*0000*/ 	.byte	0x04, 0x37
        /*0002*/ 	.short	(.L_11 - .L_10)
.L_10:
        /*0004*/ 	.word	0x0000007c


	//----- nvinfo : EIATTR_KPARAM_INFO
	.align		4
.L_11:
        /*0008*/ 	.byte	0x04, 0x17
        /*000a*/ 	.short	(.L_13 - .L_12)
.L_12:
        /*000c*/ 	.word	0x00000000
        /*0010*/ 	.short	0x0007
        /*0012*/ 	.short	0x0038
        /*0014*/ 	.byte	0x00, 0xf0, 0x11, 0x00


	//----- nvinfo : EIATTR_KPARAM_INFO
	.align		4
.L_13:
        /*0018*/ 	.byte	0x04, 0x17
        /*001a*/ 	.short	(.L_15 - .L_14)
.L_14:
        /*001c*/ 	.word	0x00000000
        /*0020*/ 	.short	0x0006
        /*0022*/ 	.short	0x0030
        /*0024*/ 	.byte	0x00, 0xf4, 0x21, 0x00


	//----- nvinfo : EIATTR_KPARAM_INFO
	.align		4
.L_15:
        /*0028*/ 	.byte	0x04, 0x17
        /*002a*/ 	.short	(.L_17 - .L_16)
.L_16:
        /*002c*/ 	.word	0x00000000
        /*0030*/ 	.short	0x0005
        /*0032*/ 	.short	0x0028
        /*0034*/ 	.byte	0x00, 0xf4, 0x21, 0x00


	//----- nvinfo : EIATTR_KPARAM_INFO
	.align		4
.L_17:
        /*0038*/ 	.byte	0x04, 0x17
        /*003a*/ 	.short	(.L_19 - .L_18)
.L_18:
        /*003c*/ 	.word	0x00000000
        /*0040*/ 	.short	0x0004
        /*0042*/ 	.short	0x0020
        /*0044*/ 	.byte	0x00, 0xf4, 0x21, 0x00


	//----- nvinfo : EIATTR_KPARAM_INFO
	.align		4
.L_19:
        /*0048*/ 	.byte	0x04, 0x17
        /*004a*/ 	.short	(.L_21 - .L_20)
.L_20:
        /*004c*/ 	.word	0x00000000
        /*0050*/ 	.short	0x0003
        /*0052*/ 	.short	0x0018
        /*0054*/ 	.byte	0x00, 0xf4, 0x21, 0x00


	//----- nvinfo : EIATTR_KPARAM_INFO
	.align		4
.L_21:
        /*0058*/ 	.byte	0x04, 0x17
        /*005a*/ 	.short	(.L_23 - .L_22)
.L_22:
        /*005c*/ 	.word	0x00000000
        /*0060*/ 	.short	0x0002
        /*0062*/ 	.short	0x0010
        /*0064*/ 	.byte	0x00, 0xf4, 0x21, 0x00


	//----- nvinfo : EIATTR_KPARAM_INFO
	.align		4
.L_23:
        /*0068*/ 	.byte	0x04, 0x17
        /*006a*/ 	.short	(.L_25 - .L_24)
.L_24:
        /*006c*/ 	.word	0x00000000
        /*0070*/ 	.short	0x0001
        /*0072*/ 	.short	0x0008
        /*0074*/ 	.byte	0x00, 0xf4, 0x21, 0x00


	//----- nvinfo : EIATTR_KPARAM_INFO
	.align		4
.L_25:
        /*0078*/ 	.byte	0x04, 0x17
        /*007a*/ 	.short	(.L_27 - .L_26)
.L_26:
        /*007c*/ 	.word	0x00000000
        /*0080*/ 	.short	0x0000
        /*0082*/ 	.short	0x0000
        /*0084*/ 	.byte	0x00, 0xf4, 0x21, 0x00


	//----- nvinfo : EIATTR_SPARSE_MMA_MASK
	.align		4
.L_27:
        /*0088*/ 	.byte	0x03, 0x50
        /*008a*/ 	.short	0x0000


	//----- nvinfo : EIATTR_MAXREG_COUNT
	.align		4
        /*008c*/ 	.byte	0x03, 0x1b
        /*008e*/ 	.short	0x00ff


	//----- nvinfo : EIATTR_EXIT_INSTR_OFFSETS
	.align		4
        /*0090*/ 	.byte	0x04, 0x1c
        /*0092*/ 	.short	(.L_29 - .L_28)


	//   ....[0]....
.L_28:
        /*0094*/ 	.word	0x00000510


	//   ....[1]....
        /*0098*/ 	.word	0x00000530


	//----- nvinfo : EIATTR_REQNTID
	.align		4
.L_29:
        /*009c*/ 	.byte	0x04, 0x10
        /*009e*/ 	.short	(.L_31 - .L_30)
.L_30:
        /*00a0*/ 	.word	0x00000080
        /*00a4*/ 	.word	0x00000001
        /*00a8*/ 	.word	0x00000001


	//----- nvinfo : EIATTR_CBANK_PARAM_SIZE
	.align		4
.L_31:
        /*00ac*/ 	.byte	0x03, 0x19
        /*00ae*/ 	.short	0x003c


	//----- nvinfo : EIATTR_PARAM_CBANK
	.align		4
        /*00b0*/ 	.byte	0x04, 0x0a
        /*00b2*/ 	.short	(.L_33 - .L_32)
	.align		4
.L_32:
        /*00b4*/ 	.word	index@(.nv.constant0.triton_poi_fused__native_batch_norm_legit_no_training_relu_threshold_backward_6)
        /*00b8*/ 	.short	0x0210
        /*00ba*/ 	.short	0x003c


	//----- nvinfo : EIATTR_SW_WAR
	.align		4
.L_33:
        /*00bc*/ 	.byte	0x04, 0x36
        /*00be*/ 	.short	(.L_35 - .L_34)
.L_34:
        /*00c0*/ 	.word	0x00000008
.L_35:


//--------------------- .nv.callgraph             --------------------------
	.section	.nv.callgraph,"",@"SHT_CUDA_CALLGRAPH"
	.align	4
	.sectionentsize	8
	.align		4
        /*0000*/ 	.word	0x00000000
	.align		4
        /*0004*/ 	.word	0xffffffff
	.align		4
        /*0008*/ 	.word	0x00000000
	.align		4
        /*000c*/ 	.word	0xfffffffe
	.align		4
        /*0010*/ 	.word	0x00000000
	.align		4
        /*0014*/ 	.word	0xfffffffd
	.align		4
        /*0018*/ 	.word	0x00000000
	.align		4
        /*001c*/ 	.word	0xfffffffc


//--------------------- .nv.constant4             --------------------------
	.section	.nv.constant4,"a",@progbits
	.align	8
	.align		8
.nv.constant4:
        /*0000*/ 	.dword	_$_str
	.align		8
        /*0008*/ 	.dword	_$_str_$_2


//--------------------- .text.triton_poi_fused__native_batch_norm_legit_no_training_relu_threshold_backward_6 --------------------------
	.section	.text.triton_poi_fused__native_batch_norm_legit_no_training_relu_threshold_backward_6,"ax",@progbits
	.align	128
        .global         triton_poi_fused__native_batch_norm_legit_no_training_relu_threshold_backward_6
        .type           triton_poi_fused__native_batch_norm_legit_no_training_relu_threshold_backward_6,@function
        .size           triton_poi_fused__native_batch_norm_legit_no_training_relu_threshold_backward_6,(.L_x_1 - triton_poi_fused__native_batch_norm_legit_no_training_relu_threshold_backward_6)
        .other          triton_poi_fused__native_batch_norm_legit_no_training_relu_threshold_backward_6,@"STO_CUDA_ENTRY STV_DEFAULT"
triton_poi_fused__native_batch_norm_legit_no_training_relu_threshold_backward_6:
.text.triton_poi_fused__native_batch_norm_legit_no_training_relu_threshold_backward_6:
[----:B------:R-:W0:Y:S01]  /*0000*/  LDC R1, c[0x0][0x28] ;  /* 0x00000a00ff017b82 */ /* 0x000e220000000800 */
[----:B------:R-:W1:Y:S07]  /*0010*/  S2R R0, SR_TID.X ;  /* 0x0000000000007919 */ /* 0x000e6e0000002100 */
[----:B------:R-:W2:Y:S01]  /*0020*/  LDC.64 R8, c[0x0][0x220] ;  /* 0x00008800ff087b82 */ /* 0x000ea20000000a00 */
[----:B------:R-:W-:Y:S01]  /*0030*/  ULDC.64 UR4, c[0x0][0x208] ;  /* 0x0000820000047ab9 */ /* 0x000fe20000000a00 */
[----:B------:R-:W3:Y:S06]  /*0040*/  S2R R5, SR_CTAID.X ;  /* 0x0000000000057919 */ /* 0x000eec0000002500 */
[----:B------:R-:W4:Y:S08]  /*0050*/  LDC.64 R16, c[0x0][0x218] ;  /* 0x00008600ff107b82 */ /* 0x000f300000000a00 */
[----:B------:R-:W5:Y:S08]  /*0060*/  LDC.64 R14, c[0x0][0x210] ;  /* 0x00008400ff0e7b82 */ /* 0x000f700000000a00 */
[----:B------:R-:W4:Y:S08]  /*0070*/  LDC.64 R10, c[0x0][0x228] ;  /* 0x00008a00ff0a7b82 */ /* 0x000f300000000a00 */
[----:B------:R-:W4:Y:S01]  /*0080*/  LDC.64 R18, c[0x0][0x230] ;  /* 0x00008c00ff127b82 */ /* 0x000f220000000a00 */
[----:B-1----:R-:W-:Y:S01]  /*0090*/  IMAD.SHL.U32 R0, R0, 0x2, RZ ;  /* 0x0000000200007824 */ /* 0x002fe200078e00ff */
[----:B------:R-:W-:-:S02]  /*00a0*/  CS2R R6, SRZ ;  /* 0x0000000000067805 */ /* 0x000fc4000001ff00 */
[----:B---3--:R-:W-:Y:S01]  /*00b0*/  SHF.R.S32.HI R3, RZ, 0x17, R5 ;  /* 0x00000017ff037819 */ /* 0x008fe20000011405 */
[----:B------:R-:W-:Y:S01]  /*00c0*/  ULDC.64 UR6, c[0x0][0x240] ;  /* 0x0000900000067ab9 */ /* 0x000fe20000000a00 */
[----:B------:R-:W-:Y:S02]  /*00d0*/  LOP3.LUT R0, R0, 0xfe, RZ, 0xc0, !PT ;  /* 0x000000fe00007812 */ /* 0x000fe400078ec0ff */
[----:B------:R-:W-:-:S03]  /*00e0*/  SGXT R3, R3, 0x1 ;  /* 0x000000010303781a */ /* 0x000fc60000000200 */
[----:B------:R-:W-:Y:S01]  /*00f0*/  IMAD R0, R5, 0x100, R0 ;  /* 0x0000010005007824 */ /* 0x000fe200078e0200 */
[----:B------:R-:W-:-:S04]  /*0100*/  CS2R R4, SRZ ;  /* 0x0000000000047805 */ /* 0x000fc8000001ff00 */
[----:B------:R-:W-:Y:S02]  /*0110*/  LEA.HI R3, R3, R0, RZ, 0x4 ;  /* 0x0000000003037211 */ /* 0x000fe400078f20ff */
[----:B------:R-:W-:Y:S02]  /*0120*/  ISETP.GE.AND P0, PT, R0, 0x100, PT ;  /* 0x000001000000780c */ /* 0x000fe40003f06270 */
[----:B------:R-:W-:-:S04]  /*0130*/  SHF.R.S32.HI R3, RZ, 0x4, R3 ;  /* 0x00000004ff037819 */ /* 0x000fc80000011403 */
[----:B------:R-:W-:-:S04]  /*0140*/  LEA.HI R2, R3, R3, RZ, 0x2 ;  /* 0x0000000303027211 */ /* 0x000fc800078f10ff */
[----:B------:R-:W-:-:S05]  /*0150*/  LOP3.LUT R2, R2, 0xfffffffc, RZ, 0xc0, !PT ;  /* 0xfffffffc02027812 */ /* 0x000fca00078ec0ff */
[----:B------:R-:W-:-:S04]  /*0160*/  IMAD.IADD R13, R3, 0x1, -R2 ;  /* 0x00000001030d7824 */ /* 0x000fc800078e0a02 */
[----:B--2---:R-:W-:-:S05]  /*0170*/  IMAD.WIDE R8, R13, 0x4, R8 ;  /* 0x000000040d087825 */ /* 0x004fca00078e0208 */
[----:B------:R-:W2:Y:S04]  /*0180*/  @!P0 LDG.E.EL R4, desc[UR4][R8.64] ;  /* 0x0000000408048981 */ /* 0x000ea8000c2e1900 */
[----:B------:R1:W3:Y:S01]  /*0190*/  @!P0 LDG.E.EL R5, desc[UR4][R8.64] ;  /* 0x0000000408058981 */ /* 0x0002e2000c2e1900 */
[----:B------:R-:W-:Y:S01]  /*01a0*/  CS2R R2, SRZ ;  /* 0x0000000000027805 */ /* 0x000fe2000001ff00 */
[----:B----4-:R-:W-:-:S04]  /*01b0*/  IMAD.WIDE R16, R13, 0x4, R16 ;  /* 0x000000040d107825 */ /* 0x010fc800078e0210 */
[----:B-----5:R-:W-:Y:S01]  /*01c0*/  IMAD.WIDE R14, R0, 0x4, R14 ;  /* 0x00000004000e7825 */ /* 0x020fe200078e020e */
[----:B------:R-:W4:Y:S03]  /*01d0*/  @!P0 LDG.E.EL R7, desc[UR4][R16.64] ;  /* 0x0000000410078981 */ /* 0x000f26000c2e1900 */
[C---:B01----:R-:W-:Y:S01]  /*01e0*/  IMAD.WIDE R8, R13.reuse, 0x4, R10 ;  /* 0x000000040d087825 */ /* 0x043fe200078e020a */
[----:B------:R-:W5:Y:S01]  /*01f0*/  @!P0 LDG.E.EL R6, desc[UR4][R16.64] ;  /* 0x0000000410068981 */ /* 0x000f62000c2e1900 */
[----:B------:R-:W-:Y:S02]  /*0200*/  CS2R R10, SRZ ;  /* 0x00000000000a7805 */ /* 0x000fe4000001ff00 */
[----:B------:R-:W-:Y:S01]  /*0210*/  IMAD.WIDE R18, R13, 0x4, R18 ;  /* 0x000000040d127825 */ /* 0x000fe200078e0212 */
[----:B------:R-:W5:Y:S01]  /*0220*/  @!P0 LDG.E.64 R2, desc[UR4][R14.64] ;  /* 0x000000040e028981 */ /* 0x000f62000c1e1b00 */
[----:B------:R-:W-:-:S03]  /*0230*/  CS2R R12, SRZ ;  /* 0x00000000000c7805 */ /* 0x000fc6000001ff00 */
[----:B------:R-:W4:Y:S04]  /*0240*/  @!P0 LDG.E.EL R11, desc[UR4][R18.64] ;  /* 0x00000004120b8981 */ /* 0x000f28000c2e1900 */
[----:B------:R-:W4:Y:S04]  /*0250*/  @!P0 LDG.E.EL R13, desc[UR4][R8.64] ;  /* 0x00000004080d8981 */ /* 0x000f28000c2e1900 */
[----:B------:R0:W4:Y:S04]  /*0260*/  @!P0 LDG.E.EL R12, desc[UR4][R8.64] ;  /* 0x00000004080c8981 */ /* 0x000128000c2e1900 */
[----:B------:R-:W4:Y:S01]  /*0270*/  @!P0 LDG.E.EL R10, desc[UR4][R18.64] ;  /* 0x00000004120a8981 */ /* 0x000f22000c2e1900 */
[----:B0-----:R-:W-:-:S02]  /*0280*/  IMAD.MOV.U32 R9, RZ, RZ, 0x3e800000 ;  /* 0x3e800000ff097424 */ /* 0x001fc400078e00ff */
[----:B--2---:R-:W-:Y:S01]  /*0290*/  FADD R4, R4, 9.9999997473787516356e-06 ;  /* 0x3727c5ac04047421 */ /* 0x004fe20000000000 */
[----:B---3--:R-:W-:-:S03]  /*02a0*/  FADD R5, R5, 9.9999997473787516356e-06 ;  /* 0x3727c5ac05057421 */ /* 0x008fc60000000000 */
[----:B------:R-:W0:Y:S08]  /*02b0*/  MUFU.SQRT R16, R4 ;  /* 0x0000000400107308 */ /* 0x000e300000002000 */
[----:B------:R-:W1:Y:S01]  /*02c0*/  MUFU.SQRT R14, R5 ;  /* 0x00000005000e7308 */ /* 0x000e620000002000 */
[C---:B0-----:R-:W-:Y:S02]  /*02d0*/  FSETP.GT.AND P1, PT, R16.reuse, 8.50705917302346158658e+37, PT ;  /* 0x7e8000001000780b */ /* 0x041fe40003f24000 */
[----:B------:R-:W-:-:S02]  /*02e0*/  FSETP.GEU.AND P3, PT, R16, 1.175494350822287508e-38, PT ;  /* 0x008000001000780b */ /* 0x000fc40003f6e000 */
[C---:B-1----:R-:W-:Y:S02]  /*02f0*/  FSETP.GT.AND P2, PT, R14.reuse, 8.50705917302346158658e+37, PT ;  /* 0x7e8000000e00780b */ /* 0x042fe40003f44000 */
[----:B------:R-:W-:-:S07]  /*0300*/  FSETP.GEU.AND P4, PT, R14, 1.175494350822287508e-38, PT ;  /* 0x008000000e00780b */ /* 0x000fce0003f8e000 */
[----:B------:R-:W-:-:S04]  /*0310*/  @P1 FMUL R16, R16, 0.25 ;  /* 0x3e80000010101820 */ /* 0x000fc80000400000 */
[----:B------:R-:W-:Y:S01]  /*0320*/  @!P3 FMUL R16, R16, 16777216 ;  /* 0x4b8000001010b820 */ /* 0x000fe20000400000 */
[----:B------:R-:W-:-:S04]  /*0330*/  @P2 FMUL R14, R14, 0.25 ;  /* 0x3e8000000e0e2820 */ /* 0x000fc80000400000 */
[----:B------:R-:W-:Y:S01]  /*0340*/  @!P4 FMUL R14, R14, 16777216 ;  /* 0x4b8000000e0ec820 */ /* 0x000fe20000400000 */
[----:B------:R-:W0:Y:S01]  /*0350*/  MUFU.RCP R16, R16 ;  /* 0x0000001000107308 */ /* 0x000e220000001000 */
[----:B------:R-:W-:-:S07]  /*0360*/  FSEL R5, R9, 1, P1 ;  /* 0x3f80000009057808 */ /* 0x000fce0000800000 */
[----:B------:R-:W1:Y:S01]  /*0370*/  MUFU.RCP R14, R14 ;  /* 0x0000000e000e7308 */ /* 0x000e620000001000 */
[----:B------:R-:W-:Y:S01]  /*0380*/  FSEL R9, R9, 1, P2 ;  /* 0x3f80000009097808 */ /* 0x000fe20001000000 */
[----:B------:R-:W-:-:S04]  /*0390*/  @!P3 FMUL R5, R5, 16777216 ;  /* 0x4b8000000505b820 */ /* 0x000fc80000400000 */
[----:B------:R-:W-:Y:S01]  /*03a0*/  @!P4 FMUL R9, R9, 16777216 ;  /* 0x4b8000000909c820 */ /* 0x000fe20000400000 */
[----:B0-----:R-:W-:Y:S02]  /*03b0*/  FMUL R8, R16, R5 ;  /* 0x0000000510087220 */ /* 0x001fe40000400000 */
[----:B------:R-:W0:Y:S01]  /*03c0*/  LDC.64 R4, c[0x0][0x238] ;  /* 0x00008e00ff047b82 */ /* 0x000e220000000a00 */
[----:B-----5:R-:W-:Y:S01]  /*03d0*/  FADD R6, -R6, R3 ;  /* 0x0000000306067221 */ /* 0x020fe20000000100 */
[----:B----4-:R-:W-:Y:S01]  /*03e0*/  FADD R7, -R7, R2 ;  /* 0x0000000207077221 */ /* 0x010fe20000000100 */
[----:B-1----:R-:W-:-:S03]  /*03f0*/  FMUL R9, R14, R9 ;  /* 0x000000090e097220 */ /* 0x002fc60000400000 */
[----:B------:R-:W-:Y:S01]  /*0400*/  FMUL R7, R8, R7 ;  /* 0x0000000708077220 */ /* 0x000fe20000400000 */
[----:B------:R-:W-:-:S03]  /*0410*/  FMUL R6, R9, R6 ;  /* 0x0000000609067220 */ /* 0x000fc60000400000 */
[----:B------:R-:W-:Y:S01]  /*0420*/  FFMA R7, R7, R13, R10 ;  /* 0x0000000d07077223 */ /* 0x000fe2000000000a */
[----:B------:R-:W-:-:S04]  /*0430*/  FFMA R6, R6, R12, R11 ;  /* 0x0000000c06067223 */ /* 0x000fc8000000000b */
[C---:B------:R-:W-:Y:S02]  /*0440*/  FSETP.GEU.AND P2, PT, R7.reuse, RZ, PT ;  /* 0x000000ff0700720b */ /* 0x040fe40003f4e000 */
[C---:B------:R-:W-:Y:S02]  /*0450*/  FSETP.GEU.AND P1, PT, R6.reuse, RZ, PT ;  /* 0x000000ff0600720b */ /* 0x040fe40003f2e000 */
[----:B------:R-:W-:Y:S02]  /*0460*/  FSEL R8, R7, RZ, P2 ;  /* 0x000000ff07087208 */ /* 0x000fe40001000000 */
[----:B------:R-:W-:Y:S01]  /*0470*/  FSEL R9, R6, RZ, P1 ;  /* 0x000000ff06097208 */ /* 0x000fe20000800000 */
[----:B0-----:R-:W-:Y:S01]  /*0480*/  IMAD.WIDE R4, R0, 0x4, R4 ;  /* 0x0000000400047825 */ /* 0x001fe200078e0204 */
[----:B------:R-:W-:Y:S02]  /*0490*/  FSETP.GTU.AND P3, PT, R8, RZ, PT ;  /* 0x000000ff0800720b */ /* 0x000fe40003f6c000 */
[----:B------:R-:W-:-:S02]  /*04a0*/  FSETP.GTU.AND P2, PT, R9, RZ, PT ;  /* 0x000000ff0900720b */ /* 0x000fc40003f4c000 */
[----:B------:R-:W-:Y:S02]  /*04b0*/  IADD3 R2, P1, R0, UR6, RZ ;  /* 0x0000000600027c10 */ /* 0x000fe4000ff3e0ff */
[----:B------:R-:W-:Y:S02]  /*04c0*/  SEL R7, RZ, 0x100, P2 ;  /* 0x00000100ff077807 */ /* 0x000fe40001000000 */
[----:B------:R-:W-:Y:S01]  /*04d0*/  SEL R6, RZ, 0x1, P3 ;  /* 0x00000001ff067807 */ /* 0x000fe20001800000 */
[----:B------:R0:W-:Y:S01]  /*04e0*/  @!P0 STG.E.64 desc[UR4][R4.64], R8 ;  /* 0x0000000804008986 */ /* 0x0001e2000c101b04 */
[----:B------:R-:W-:-:S03]  /*04f0*/  LEA.HI.X.SX32 R3, R0, UR7, 0x1, P1 ;  /* 0x0000000700037c11 */ /* 0x000fc600088f0eff */
[----:B------:R-:W-:Y:S01]  /*0500*/  IMAD.IADD R7, R6, 0x1, R7 ;  /* 0x0000000106077824 */ /* 0x000fe200078e0207 */
[----:B0-----:R-:W-:Y:S06]  /*0510*/  @P0 EXIT ;  /* 0x000000000000094d */ /* 0x001fec0003800000 */
[----:B------:R-:W-:Y:S01]  /*0520*/  STG.E.U16 desc[UR4][R2.64], R7 ;  /* 0x0000000702007986 */ /* 0x000fe2000c101504 */
[----:B------:R-:W-:Y:S05]  /*0530*/  EXIT ;  /* 0x000000000000794d */ /* 0x000fea0003800000 */
.L_x_0:
[----:B------:R-:W-:-:S00]  /*0540*/  BRA `(.L_x_0) ;  /* 0xfffffffc00fc7947 */ /* 0x000fc0000383ffff */
[----:B------:R-:W-:-:S00]  /*0550*/  NOP ;  /* 0x0000000000007918 */ /* 0x000fc00000000000 */
        /* <DEDUP_REMOVED lines=10> */
.L_x_1:


//--------------------- .nv.global.init           --------------------------
	.section	.nv.global.init,"aw",@progbits
.nv.global.init:
	.type		_$_str,@object
	.size		_$_str,(_$_str_$_2 - _$_str)
_$_str:
        /*0000*/ 	.byte	0x5f, 0x5f, 0x43, 0x55, 0x44, 0x41, 0x5f, 0x46, 0x54, 0x5a, 0x00
	.type		_$_str_$_2,@object
	.size		_$_str_$_2,(.L_1 - _$_str_$_2)
_$_str_$_2:
        /*000b*/ 	.byte	0x5f, 0x5f, 0x43, 0x55, 0x44, 0x41, 0x5f, 0x50, 0x52, 0x45, 0x43, 0x5f, 0x53, 0x51, 0x52, 0x54
        /*001b*/ 	.byte	0x00
.L_1:


//--------------------- .nv.constant0.triton_poi_fused__native_batch_norm_legit_no_training_relu_threshold_backward_6 --------------------------
	.section	.nv.constant0.triton_poi_fused__native_batch_norm_legit_no_training_relu_threshold_backward_6,"a",@progbits
	.sectionflags	@""
	.align	4
.nv.constant0.triton_poi_fused__native_batch_norm_legit_no_training_relu_threshold_backward_6:
	.zero		588
